//
// Generated by NVIDIA NVVM Compiler
//
// Compiler Build ID: CL-36424714
// Cuda compilation tools, release 13.0, V13.0.88
// Based on NVVM 20.0.0
//

.version 9.0
.target sm_100
.address_size 64

	// .globl	_Z17merge_pass_sharedPKfPfii
.extern .shared .align 16 .b8 sh[];

.visible .entry _Z17merge_pass_sharedPKfPfii(
	.param .u64 .ptr .align 1 _Z17merge_pass_sharedPKfPfii_param_0,
	.param .u64 .ptr .align 1 _Z17merge_pass_sharedPKfPfii_param_1,
	.param .u32 _Z17merge_pass_sharedPKfPfii_param_2,
	.param .u32 _Z17merge_pass_sharedPKfPfii_param_3
)
{
	.reg .pred 	%p<18>;
	.reg .b32 	%r<65>;
	.reg .b32 	%f<27>;
	.reg .b64 	%rd<9>;

	ld.param.u64 	%rd3, [_Z17merge_pass_sharedPKfPfii_param_0];
	ld.param.u64 	%rd4, [_Z17merge_pass_sharedPKfPfii_param_1];
	ld.param.u32 	%r25, [_Z17merge_pass_sharedPKfPfii_param_2];
	ld.param.u32 	%r26, [_Z17merge_pass_sharedPKfPfii_param_3];
	mov.u32 	%r27, %ctaid.x;
	mul.lo.s32 	%r28, %r27, %r26;
	shl.b32 	%r1, %r28, 1;
	setp.ge.s32 	%p1, %r1, %r25;
	@%p1 bra 	$L__BB0_21;
	add.s32 	%r29, %r1, %r26;
	min.s32 	%r30, %r29, %r25;
	add.s32 	%r31, %r29, %r26;
	min.s32 	%r32, %r31, %r25;
	sub.s32 	%r2, %r30, %r1;
	sub.s32 	%r3, %r32, %r30;
	sub.s32 	%r4, %r32, %r1;
	mov.u32 	%r5, %tid.x;
	setp.ge.s32 	%p2, %r5, %r4;
	@%p2 bra 	$L__BB0_4;
	mov.u32 	%r6, %ntid.x;
	cvta.to.global.u64 	%rd1, %rd3;
	mov.u32 	%r60, %r5;
$L__BB0_3:
	add.s32 	%r33, %r60, %r1;
	mul.wide.s32 	%rd5, %r33, 4;
	add.s64 	%rd6, %rd1, %rd5;
	ld.global.nc.f32 	%f13, [%rd6];
	shl.b32 	%r34, %r60, 2;
	mov.u32 	%r35, sh;
	add.s32 	%r36, %r35, %r34;
	st.shared.f32 	[%r36], %f13;
	add.s32 	%r60, %r60, %r6;
	setp.lt.s32 	%p3, %r60, %r4;
	@%p3 bra 	$L__BB0_3;
$L__BB0_4:
	bar.sync 	0;
	mov.u32 	%r37, %ntid.x;
	add.s32 	%r38, %r37, %r4;
	add.s32 	%r39, %r38, -1;
	div.u32 	%r40, %r39, %r37;
	mul.lo.s32 	%r61, %r40, %r5;
	add.s32 	%r41, %r61, %r40;
	min.s32 	%r10, %r41, %r4;
	setp.ge.s32 	%p4, %r61, %r10;
	@%p4 bra 	$L__BB0_21;
	cvta.to.global.u64 	%rd2, %rd4;
$L__BB0_6:
	sub.s32 	%r42, %r61, %r3;
	max.s32 	%r64, %r42, 0;
	min.s32 	%r62, %r61, %r2;
	setp.ge.s32 	%p5, %r64, %r62;
	@%p5 bra 	$L__BB0_16;
$L__BB0_7:
	add.s32 	%r43, %r62, %r64;
	shr.u32 	%r16, %r43, 1;
	sub.s32 	%r17, %r61, %r16;
	setp.lt.s32 	%p6, %r43, 2;
	shl.b32 	%r44, %r16, 2;
	mov.u32 	%r45, sh;
	add.s32 	%r18, %r45, %r44;
	mov.f32 	%f21, 0fFF800000;
	@%p6 bra 	$L__BB0_9;
	ld.shared.f32 	%f21, [%r18+-4];
$L__BB0_9:
	setp.ge.s32 	%p7, %r16, %r2;
	mov.f32 	%f22, 0f7F800000;
	@%p7 bra 	$L__BB0_11;
	ld.shared.f32 	%f22, [%r18];
$L__BB0_11:
	setp.lt.s32 	%p8, %r17, 1;
	add.s32 	%r46, %r2, %r17;
	shl.b32 	%r47, %r46, 2;
	add.s32 	%r19, %r45, %r47;
	mov.f32 	%f23, 0fFF800000;
	@%p8 bra 	$L__BB0_13;
	ld.shared.f32 	%f23, [%r19+-4];
$L__BB0_13:
	setp.ge.s32 	%p9, %r17, %r3;
	mov.f32 	%f24, 0f7F800000;
	@%p9 bra 	$L__BB0_15;
	ld.shared.f32 	%f24, [%r19];
$L__BB0_15:
	setp.le.f32 	%p10, %f21, %f24;
	setp.le.f32 	%p11, %f23, %f22;
	and.pred  	%p12, %p10, %p11;
	setp.gt.f32 	%p13, %f21, %f24;
	add.s32 	%r49, %r16, 1;
	selp.b32 	%r50, %r64, %r49, %p13;
	selp.b32 	%r64, %r16, %r50, %p12;
	selp.b32 	%r51, %r16, %r62, %p12;
	selp.b32 	%r62, %r16, %r51, %p13;
	setp.lt.s32 	%p14, %r64, %r62;
	@%p14 bra 	$L__BB0_7;
$L__BB0_16:
	sub.s32 	%r23, %r61, %r64;
	setp.ge.s32 	%p15, %r64, %r2;
	mov.f32 	%f25, 0f7F800000;
	@%p15 bra 	$L__BB0_18;
	shl.b32 	%r52, %r64, 2;
	mov.u32 	%r53, sh;
	add.s32 	%r54, %r53, %r52;
	ld.shared.f32 	%f25, [%r54];
$L__BB0_18:
	setp.ge.s32 	%p16, %r23, %r3;
	mov.f32 	%f26, 0f7F800000;
	@%p16 bra 	$L__BB0_20;
	add.s32 	%r55, %r23, %r2;
	shl.b32 	%r56, %r55, 2;
	mov.u32 	%r57, sh;
	add.s32 	%r58, %r57, %r56;
	ld.shared.f32 	%f26, [%r58];
$L__BB0_20:
	min.f32 	%f20, %f25, %f26;
	add.s32 	%r59, %r61, %r1;
	mul.wide.s32 	%rd7, %r59, 4;
	add.s64 	%rd8, %rd2, %rd7;
	st.global.f32 	[%rd8], %f20;
	add.s32 	%r61, %r61, 1;
	setp.ne.s32 	%p17, %r61, %r10;
	@%p17 bra 	$L__BB0_6;
$L__BB0_21:
	ret;

}
	// .globl	_Z17sort_chunks_localILi4EEvPfi
.visible .entry _Z17sort_chunks_localILi4EEvPfi(
	.param .u64 .ptr .align 1 _Z17sort_chunks_localILi4EEvPfi_param_0,
	.param .u32 _Z17sort_chunks_localILi4EEvPfi_param_1
)
{
	.reg .pred 	%p<14>;
	.reg .b32 	%r<10>;
	.reg .b32 	%f<26>;
	.reg .b64 	%rd<5>;

	ld.param.u64 	%rd2, [_Z17sort_chunks_localILi4EEvPfi_param_0];
	ld.param.u32 	%r5, [_Z17sort_chunks_localILi4EEvPfi_param_1];
	mov.u32 	%r6, %ctaid.x;
	mov.u32 	%r7, %ntid.x;
	mov.u32 	%r8, %tid.x;
	mad.lo.s32 	%r9, %r6, %r7, %r8;
	shl.b32 	%r1, %r9, 2;
	setp.ge.s32 	%p1, %r1, %r5;
	@%p1 bra 	$L__BB1_13;
	cvta.to.global.u64 	%rd3, %rd2;
	mul.wide.s32 	%rd4, %r1, 4;
	add.s64 	%rd1, %rd3, %rd4;
	ld.global.f32 	%f1, [%rd1];
	add.s32 	%r2, %r1, 1;
	setp.ge.s32 	%p2, %r2, %r5;
	mov.f32 	%f23, 0f7F800000;
	@%p2 bra 	$L__BB1_3;
	ld.global.f32 	%f23, [%rd1+4];
$L__BB1_3:
	add.s32 	%r3, %r1, 2;
	setp.ge.s32 	%p3, %r3, %r5;
	mov.f32 	%f24, 0f7F800000;
	@%p3 bra 	$L__BB1_5;
	ld.global.f32 	%f24, [%rd1+8];
$L__BB1_5:
	add.s32 	%r4, %r1, 3;
	setp.ge.s32 	%p4, %r4, %r5;
	mov.f32 	%f25, 0f7F800000;
	@%p4 bra 	$L__BB1_7;
	ld.global.f32 	%f25, [%rd1+12];
$L__BB1_7:
	setp.ge.s32 	%p5, %r2, %r5;
	setp.gt.f32 	%p6, %f1, %f23;
	selp.f32 	%f14, %f1, %f23, %p6;
	selp.f32 	%f15, %f23, %f1, %p6;
	setp.gt.f32 	%p7, %f14, %f24;
	selp.f32 	%f16, %f14, %f24, %p7;
	selp.f32 	%f17, %f24, %f14, %p7;
	setp.gt.f32 	%p8, %f16, %f25;
	selp.f32 	%f8, %f16, %f25, %p8;
	selp.f32 	%f18, %f25, %f16, %p8;
	setp.gt.f32 	%p9, %f15, %f17;
	selp.f32 	%f19, %f15, %f17, %p9;
	selp.f32 	%f20, %f17, %f15, %p9;
	setp.gt.f32 	%p10, %f19, %f18;
	selp.f32 	%f9, %f19, %f18, %p10;
	selp.f32 	%f21, %f18, %f19, %p10;
	setp.gt.f32 	%p11, %f20, %f21;
	selp.f32 	%f10, %f20, %f21, %p11;
	selp.f32 	%f22, %f21, %f20, %p11;
	st.global.f32 	[%rd1], %f22;
	@%p5 bra 	$L__BB1_9;
	st.global.f32 	[%rd1+4], %f10;
$L__BB1_9:
	setp.ge.s32 	%p12, %r3, %r5;
	@%p12 bra 	$L__BB1_11;
	st.global.f32 	[%rd1+8], %f9;
$L__BB1_11:
	setp.ge.s32 	%p13, %r4, %r5;
	@%p13 bra 	$L__BB1_13;
	st.global.f32 	[%rd1+12], %f8;
$L__BB1_13:
	ret;

}


// ===== COMPILED SASS (sm_100) =====

	.target	sm_100

	.elftype	@"ET_EXEC"


//--------------------- .note.nv.tkinfo           --------------------------
	.section	.note.nv.tkinfo,"",@"SHT_NOTE"
	.sectionflags	@"SHF_NOTE_NV_TKINFO"
	.tkinfo
        /*0018*/ 	.word	0x00000002
        /*0030*/ 	.string	""
        /*0030*/ 	.string	"ptxas"
        /*0030*/ 	.string	"Cuda compilation tools, release 13.0, V13.0.88"
        /*0030*/ 	.string	"Build cuda_13.0.r13.0/compiler.36424714_0"
        /*0030*/ 	.string	"-arch sm_100 -m 64 "



//--------------------- .note.nv.cuinfo           --------------------------
	.section	.note.nv.cuinfo,"",@"SHT_NOTE"
	.sectionflags	@"SHF_NOTE_NV_CUINFO"
        /*0018*/ 	.short	0x0002
        /*001a*/ 	.short	0x0064
        /*001c*/ 	.short	0x0082
	.zero		2


//--------------------- .nv.info                  --------------------------
	.section	.nv.info,"",@"SHT_CUDA_INFO"
	.align	4


	//----- nvinfo : EIATTR_REGCOUNT
	.align		4
        /*0000*/ 	.byte	0x04, 0x2f
        /*0002*/ 	.short	(.L_1 - .L_0)
	.align		4
.L_0:
        /*0004*/ 	.word	index@(_Z17merge_pass_sharedPKfPfii)
        /*0008*/ 	.word	0x00000014


	//----- nvinfo : EIATTR_FRAME_SIZE
	.align		4
.L_1:
        /*000c*/ 	.byte	0x04, 0x11
        /*000e*/ 	.short	(.L_3 - .L_2)
	.align		4
.L_2:
        /*0010*/ 	.word	index@(_Z17merge_pass_sharedPKfPfii)
        /*0014*/ 	.word	0x00000000


	//----- nvinfo : EIATTR_REGCOUNT
	.align		4
.L_3:
        /*0018*/ 	.byte	0x04, 0x2f
        /*001a*/ 	.short	(.L_5 - .L_4)
	.align		4
.L_4:
        /*001c*/ 	.word	index@(_Z17sort_chunks_localILi4EEvPfi)
        /*0020*/ 	.word	0x0000000e


	//----- nvinfo : EIATTR_FRAME_SIZE
	.align		4
.L_5:
        /*0024*/ 	.byte	0x04, 0x11
        /*0026*/ 	.short	(.L_7 - .L_6)
	.align		4
.L_6:
        /*0028*/ 	.word	index@(_Z17sort_chunks_localILi4EEvPfi)
        /*002c*/ 	.word	0x00000000


	//----- nvinfo : EIATTR_MIN_STACK_SIZE
	.align		4
.L_7:
        /*0030*/ 	.byte	0x04, 0x12
        /*0032*/ 	.short	(.L_9 - .L_8)
	.align		4
.L_8:
        /*0034*/ 	.word	index@(_Z17sort_chunks_localILi4EEvPfi)
        /*0038*/ 	.word	0x00000000


	//----- nvinfo : EIATTR_MIN_STACK_SIZE
	.align		4
.L_9:
        /*003c*/ 	.byte	0x04, 0x12
        /*003e*/ 	.short	(.L_11 - .L_10)
	.align		4
.L_10:
        /*0040*/ 	.word	index@(_Z17merge_pass_sharedPKfPfii)
        /*0044*/ 	.word	0x00000000
.L_11:


//--------------------- .nv.compat                --------------------------
	.section	.nv.compat,"",@"SHT_CUDA_COMPAT_INFO"
	.align	4
        /*0000*/ 	.byte	0x02, 0x09, 0x00, 0x00, 0x02, 0x02, 0x01, 0x00, 0x02, 0x05, 0x05, 0x00, 0x03, 0x07, 0x01, 0x01
        /*0010*/ 	.byte	0x02, 0x03, 0x00, 0x00, 0x02, 0x06, 0x01, 0x00, 0x04, 0x0b, 0x08, 0x00, 0x09, 0x00, 0x00, 0x00
        /*0020*/ 	.byte	0x00, 0x00, 0x00, 0x00


//--------------------- .nv.info._Z17sort_chunks_localILi4EEvPfi --------------------------
	.section	.nv.info._Z17sort_chunks_localILi4EEvPfi,"",@"SHT_CUDA_INFO"
	.sectionflags	@""
	.align	4


	//----- nvinfo : EIATTR_CUDA_API_VERSION
	.align		4
        /*0000*/ 	.byte	0x04, 0x37
        /*0002*/ 	.short	(.L_13 - .L_12)
.L_12:
        /*0004*/ 	.word	0x00000082


	//----- nvinfo : EIATTR_KPARAM_INFO
	.align		4
.L_13:
        /*0008*/ 	.byte	0x04, 0x17
        /*000a*/ 	.short	(.L_15 - .L_14)
.L_14:
        /*000c*/ 	.word	0x00000000
        /*0010*/ 	.short	0x0001
        /*0012*/ 	.short	0x0008
        /*0014*/ 	.byte	0x00, 0xf0, 0x11, 0x00


	//----- nvinfo : EIATTR_KPARAM_INFO
	.align		4
.L_15:
        /*0018*/ 	.byte	0x04, 0x17
        /*001a*/ 	.short	(.L_17 - .L_16)
.L_16:
        /*001c*/ 	.word	0x00000000
        /*0020*/ 	.short	0x0000
        /*0022*/ 	.short	0x0000
        /*0024*/ 	.byte	0x00, 0xf5, 0x21, 0x00


	//----- nvinfo : EIATTR_SPARSE_MMA_MASK
	.align		4
.L_17:
        /*0028*/ 	.byte	0x03, 0x50
        /*002a*/ 	.short	0x0000


	//----- nvinfo : EIATTR_MAXREG_COUNT
	.align		4
        /*002c*/ 	.byte	0x03, 0x1b
        /*002e*/ 	.short	0x00ff


	//----- nvinfo : EIATTR_MERCURY_ISA_VERSION
	.align		4
        /*0030*/ 	.byte	0x03, 0x5f
        /*0032*/ 	.short	0x0101


	//----- nvinfo : EIATTR_VRC_CTA_INIT_COUNT
	.align		4
        /*0034*/ 	.byte	0x02, 0x4a
	.zero		1
	.zero		1


	//----- nvinfo : EIATTR_EXIT_INSTR_OFFSETS
	.align		4
        /*0038*/ 	.byte	0x04, 0x1c
        /*003a*/ 	.short	(.L_19 - .L_18)


	//   ....[0]....
.L_18:
        /*003c*/ 	.word	0x00000080


	//   ....[1]....
        /*0040*/ 	.word	0x000002e0


	//   ....[2]....
        /*0044*/ 	.word	0x00000300


	//----- nvinfo : EIATTR_CBANK_PARAM_SIZE
	.align		4
.L_19:
        /*0048*/ 	.byte	0x03, 0x19
        /*004a*/ 	.short	0x000c


	//----- nvinfo : EIATTR_PARAM_CBANK
	.align		4
        /*004c*/ 	.byte	0x04, 0x0a
        /*004e*/ 	.short	(.L_21 - .L_20)
	.align		4
.L_20:
        /*0050*/ 	.word	index@(.nv.constant0._Z17sort_chunks_localILi4EEvPfi)
        /*0054*/ 	.short	0x0380
        /*0056*/ 	.short	0x000c


	//----- nvinfo : EIATTR_SW_WAR
	.align		4
.L_21:
        /*0058*/ 	.byte	0x04, 0x36
        /*005a*/ 	.short	(.L_23 - .L_22)
.L_22:
        /*005c*/ 	.word	0x00000008
.L_23:


//--------------------- .nv.info._Z17merge_pass_sharedPKfPfii --------------------------
	.section	.nv.info._Z17merge_pass_sharedPKfPfii,"",@"SHT_CUDA_INFO"
	.sectionflags	@""
	.align	4


	//----- nvinfo : EIATTR_CUDA_API_VERSION
	.align		4
        /*0000*/ 	.byte	0x04, 0x37
        /*0002*/ 	.short	(.L_25 - .L_24)
.L_24:
        /*0004*/ 	.word	0x00000082


	//----- nvinfo : EIATTR_KPARAM_INFO
	.align		4
.L_25:
        /*0008*/ 	.byte	0x04, 0x17
        /*000a*/ 	.short	(.L_27 - .L_26)
.L_26:
        /*000c*/ 	.word	0x00000000
        /*0010*/ 	.short	0x0003
        /*0012*/ 	.short	0x0014
        /*0014*/ 	.byte	0x00, 0xf0, 0x11, 0x00


	//----- nvinfo : EIATTR_KPARAM_INFO
	.align		4
.L_27:
        /*0018*/ 	.byte	0x04, 0x17
        /*001a*/ 	.short	(.L_29 - .L_28)
.L_28:
        /*001c*/ 	.word	0x00000000
        /*0020*/ 	.short	0x0002
        /*0022*/ 	.short	0x0010
        /*0024*/ 	.byte	0x00, 0xf0, 0x11, 0x00


	//----- nvinfo : EIATTR_KPARAM_INFO
	.align		4
.L_29:
        /*0028*/ 	.byte	0x04, 0x17
        /*002a*/ 	.short	(.L_31 - .L_30)
.L_30:
        /*002c*/ 	.word	0x00000000
        /*0030*/ 	.short	0x0001
        /*0032*/ 	.short	0x0008
        /*0034*/ 	.byte	0x00, 0xf5, 0x21, 0x00


	//----- nvinfo : EIATTR_KPARAM_INFO
	.align		4
.L_31:
        /*0038*/ 	.byte	0x04, 0x17
        /*003a*/ 	.short	(.L_33 - .L_32)
.L_32:
        /*003c*/ 	.word	0x00000000
        /*0040*/ 	.short	0x0000
        /*0042*/ 	.short	0x0000
        /*0044*/ 	.byte	0x00, 0xf5, 0x21, 0x00


	//----- nvinfo : EIATTR_SPARSE_MMA_MASK
	.align		4
.L_33:
        /*0048*/ 	.byte	0x03, 0x50
        /*004a*/ 	.short	0x0000


	//----- nvinfo : EIATTR_MAXREG_COUNT
	.align		4
        /*004c*/ 	.byte	0x03, 0x1b
        /*004e*/ 	.short	0x00ff


	//----- nvinfo : EIATTR_NUM_BARRIERS
	.align		4
        /*0050*/ 	.byte	0x02, 0x4c
        /*0052*/ 	.byte	0x01
	.zero		1


	//----- nvinfo : EIATTR_MERCURY_ISA_VERSION
	.align		4
        /*0054*/ 	.byte	0x03, 0x5f
        /*0056*/ 	.short	0x0101


	//----- nvinfo : EIATTR_VRC_CTA_INIT_COUNT
	.align		4
        /*0058*/ 	.byte	0x02, 0x4a
	.zero		1
	.zero		1


	//----- nvinfo : EIATTR_EXIT_INSTR_OFFSETS
	.align		4
        /*005c*/ 	.byte	0x04, 0x1c
        /*005e*/ 	.short	(.L_35 - .L_34)


	//   ....[0]....
.L_34:
        /*0060*/ 	.word	0x00000060


	//   ....[1]....
        /*0064*/ 	.word	0x00000380


	//   ....[2]....
        /*0068*/ 	.word	0x00000770


	//----- nvinfo : EIATTR_CRS_STACK_SIZE
	.align		4
.L_35:
        /*006c*/ 	.byte	0x04, 0x1e
        /*006e*/ 	.short	(.L_37 - .L_36)
.L_36:
        /*0070*/ 	.word	0x00000000


	//----- nvinfo : EIATTR_CBANK_PARAM_SIZE
	.align		4
.L_37:
        /*0074*/ 	.byte	0x03, 0x19
        /*0076*/ 	.short	0x0018


	//----- nvinfo : EIATTR_PARAM_CBANK
	.align		4
        /*0078*/ 	.byte	0x04, 0x0a
        /*007a*/ 	.short	(.L_39 - .L_38)
	.align		4
.L_38:
        /*007c*/ 	.word	index@(.nv.constant0._Z17merge_pass_sharedPKfPfii)
        /*0080*/ 	.short	0x0380
        /*0082*/ 	.short	0x0018


	//----- nvinfo : EIATTR_SW_WAR
	.align		4
.L_39:
        /*0084*/ 	.byte	0x04, 0x36
        /*0086*/ 	.short	(.L_41 - .L_40)
.L_40:
        /*0088*/ 	.word	0x00000008
.L_41:


//--------------------- .nv.callgraph             --------------------------
	.section	.nv.callgraph,"",@"SHT_CUDA_CALLGRAPH"
	.align	4
	.sectionentsize	8
	.align		4
        /*0000*/ 	.word	0x00000000
	.align		4
        /*0004*/ 	.word	0xffffffff
	.align		4
        /*0008*/ 	.word	0x00000000
	.align		4
        /*000c*/ 	.word	0xfffffffe
	.align		4
        /*0010*/ 	.word	0x00000000
	.align		4
        /*0014*/ 	.word	0xfffffffd
	.align		4
        /*0018*/ 	.word	0x00000000
	.align		4
        /*001c*/ 	.word	0xfffffffc


//--------------------- .text._Z17sort_chunks_localILi4EEvPfi --------------------------
	.section	.text._Z17sort_chunks_localILi4EEvPfi,"ax",@progbits
	.align	128
        .global         _Z17sort_chunks_localILi4EEvPfi
        .type           _Z17sort_chunks_localILi4EEvPfi,@function
        .size           _Z17sort_chunks_localILi4EEvPfi,(.L_x_9 - _Z17sort_chunks_localILi4EEvPfi)
        .other          _Z17sort_chunks_localILi4EEvPfi,@"STO_CUDA_ENTRY STV_DEFAULT"
_Z17sort_chunks_localILi4EEvPfi:
.text._Z17sort_chunks_localILi4EEvPfi:
[----:B------:R-:W-:Y:S01]  /*0000*/  LDC R1, c[0x0][0x37c] ;  /* 0x0000df00ff017b82 */ /* 0x000fe20000000800 */
[----:B------:R-:W0:Y:S07]  /*0010*/  S2R R3, SR_TID.X ;  /* 0x0000000000037919 */ /* 0x000e2e0000002100 */
[----:B------:R-:W0:Y:S01]  /*0020*/  S2UR UR4, SR_CTAID.X ;  /* 0x00000000000479c3 */ /* 0x000e220000002500 */
[----:B------:R-:W1:Y:S07]  /*0030*/  LDCU UR6, c[0x0][0x388] ;  /* 0x00007100ff0677ac */ /* 0x000e6e0008000800 */
[----:B------:R-:W0:Y:S02]  /*0040*/  LDC R0, c[0x0][0x360] ;  /* 0x0000d800ff007b82 */ /* 0x000e240000000800 */
[----:B0-----:R-:W-:-:S04]  /*0050*/  IMAD R0, R0, UR4, R3 ;  /* 0x0000000400007c24 */ /* 0x001fc8000f8e0203 */
[----:B------:R-:W-:-:S05]  /*0060*/  IMAD.SHL.U32 R5, R0, 0x4, RZ ;  /* 0x0000000400057824 */ /* 0x000fca00078e00ff */
[----:B-1----:R-:W-:-:S13]  /*0070*/  ISETP.GE.AND P0, PT, R5, UR6, PT ;  /* 0x0000000605007c0c */ /* 0x002fda000bf06270 */
[----:B------:R-:W-:Y:S05]  /*0080*/  @P0 EXIT ;  /* 0x000000000000094d */ /* 0x000fea0003800000 */
[----:B------:R-:W0:Y:S01]  /*0090*/  LDC.64 R2, c[0x0][0x380] ;  /* 0x0000e000ff027b82 */ /* 0x000e220000000a00 */
[----:B------:R-:W1:Y:S01]  /*00a0*/  LDCU.64 UR4, c[0x0][0x358] ;  /* 0x00006b00ff0477ac */ /* 0x000e620008000a00 */
[----:B------:R-:W-:Y:S02]  /*00b0*/  VIADD R0, R5, 0x1 ;  /* 0x0000000105007836 */ /* 0x000fe40000000000 */
[----:B------:R-:W-:-:S03]  /*00c0*/  IMAD.MOV.U32 R7, RZ, RZ, 0x7f800000 ;  /* 0x7f800000ff077424 */ /* 0x000fc600078e00ff */
[----:B------:R-:W-:Y:S01]  /*00d0*/  ISETP.GE.AND P1, PT, R0, UR6, PT ;  /* 0x0000000600007c0c */ /* 0x000fe2000bf26270 */
[----:B------:R-:W-:-:S05]  /*00e0*/  VIADD R0, R5, 0x2 ;  /* 0x0000000205007836 */ /* 0x000fca0000000000 */
[----:B------:R-:W-:Y:S01]  /*00f0*/  ISETP.GE.AND P2, PT, R0, UR6, PT ;  /* 0x0000000600007c0c */ /* 0x000fe2000bf46270 */
[----:B------:R-:W-:Y:S02]  /*0100*/  IMAD.MOV.U32 R4, RZ, RZ, 0x7f800000 ;  /* 0x7f800000ff047424 */ /* 0x000fe400078e00ff */
[----:B0-----:R-:W-:-:S04]  /*0110*/  IMAD.WIDE R2, R5, 0x4, R2 ;  /* 0x0000000405027825 */ /* 0x001fc800078e0202 */
[----:B------:R-:W-:Y:S01]  /*0120*/  VIADD R5, R5, 0x3 ;  /* 0x0000000305057836 */ /* 0x000fe20000000000 */
[----:B-1----:R-:W2:Y:S04]  /*0130*/  @!P1 LDG.E R7, desc[UR4][R2.64+0x4] ;  /* 0x0000040402079981 */ /* 0x002ea8000c1e1900 */
[----:B------:R-:W2:Y:S01]  /*0140*/  LDG.E R0, desc[UR4][R2.64] ;  /* 0x0000000402007981 */ /* 0x000ea2000c1e1900 */
[----:B------:R-:W-:-:S03]  /*0150*/  ISETP.GE.AND P0, PT, R5, UR6, PT ;  /* 0x0000000605007c0c */ /* 0x000fc6000bf06270 */
[----:B------:R-:W3:Y:S01]  /*0160*/  @!P2 LDG.E R4, desc[UR4][R2.64+0x8] ;  /* 0x000008040204a981 */ /* 0x000ee2000c1e1900 */
[----:B------:R-:W-:-:S09]  /*0170*/  IMAD.MOV.U32 R5, RZ, RZ, 0x7f800000 ;  /* 0x7f800000ff057424 */ /* 0x000fd200078e00ff */
[----:B------:R-:W4:Y:S01]  /*0180*/  @!P0 LDG.E R5, desc[UR4][R2.64+0xc] ;  /* 0x00000c0402058981 */ /* 0x000f22000c1e1900 */
[----:B--2---:R-:W-:-:S04]  /*0190*/  FSETP.GT.AND P3, PT, R0, R7, PT ;  /* 0x000000070000720b */ /* 0x004fc80003f64000 */
[----:B------:R-:W-:Y:S02]  /*01a0*/  FSEL R9, R0, R7, P3 ;  /* 0x0000000700097208 */ /* 0x000fe40001800000 */
[----:B------:R-:W-:Y:S02]  /*01b0*/  FSEL R0, R7, R0, P3 ;  /* 0x0000000007007208 */ /* 0x000fe40001800000 */
[----:B---3--:R-:W-:-:S04]  /*01c0*/  FSETP.GT.AND P4, PT, R9, R4, PT ;  /* 0x000000040900720b */ /* 0x008fc80003f84000 */
[----:B------:R-:W-:Y:S02]  /*01d0*/  FSEL R7, R4, R9, P4 ;  /* 0x0000000904077208 */ /* 0x000fe40002000000 */
[----:B------:R-:W-:Y:S02]  /*01e0*/  FSEL R4, R9, R4, P4 ;  /* 0x0000000409047208 */ /* 0x000fe40002000000 */
[----:B------:R-:W-:Y:S02]  /*01f0*/  FSETP.GT.AND P5, PT, R0, R7, PT ;  /* 0x000000070000720b */ /* 0x000fe40003fa4000 */
[----:B----4-:R-:W-:Y:S02]  /*0200*/  FSETP.GT.AND P3, PT, R4, R5, PT ;  /* 0x000000050400720b */ /* 0x010fe40003f64000 */
[----:B------:R-:W-:Y:S02]  /*0210*/  FSEL R9, R0, R7, P5 ;  /* 0x0000000700097208 */ /* 0x000fe40002800000 */
[----:B------:R-:W-:-:S02]  /*0220*/  FSEL R6, R5, R4, P3 ;  /* 0x0000000405067208 */ /* 0x000fc40001800000 */
[----:B------:R-:W-:Y:S02]  /*0230*/  FSEL R0, R7, R0, P5 ;  /* 0x0000000007007208 */ /* 0x000fe40002800000 */
[CC--:B------:R-:W-:Y:S02]  /*0240*/  FSETP.GT.AND P4, PT, R9.reuse, R6.reuse, PT ;  /* 0x000000060900720b */ /* 0x0c0fe40003f84000 */
[----:B------:R-:W-:Y:S02]  /*0250*/  FSEL R5, R4, R5, P3 ;  /* 0x0000000504057208 */ /* 0x000fe40001800000 */
[----:B------:R-:W-:Y:S02]  /*0260*/  FSEL R7, R6, R9, P4 ;  /* 0x0000000906077208 */ /* 0x000fe40002000000 */
[----:B------:R-:W-:Y:S02]  /*0270*/  FSEL R11, R9, R6, P4 ;  /* 0x00000006090b7208 */ /* 0x000fe40002000000 */
[----:B------:R-:W-:-:S03]  /*0280*/  FSETP.GT.AND P5, PT, R0, R7, PT ;  /* 0x000000070000720b */ /* 0x000fc60003fa4000 */
[----:B------:R0:W-:Y:S01]  /*0290*/  @!P2 STG.E desc[UR4][R2.64+0x8], R11 ;  /* 0x0000080b0200a986 */ /* 0x0001e2000c101904 */
[----:B------:R-:W-:Y:S02]  /*02a0*/  FSEL R9, R7, R0, P5 ;  /* 0x0000000007097208 */ /* 0x000fe40002800000 */
[----:B------:R-:W-:-:S03]  /*02b0*/  FSEL R7, R0, R7, P5 ;  /* 0x0000000700077208 */ /* 0x000fc60002800000 */
[----:B------:R0:W-:Y:S04]  /*02c0*/  STG.E desc[UR4][R2.64], R9 ;  /* 0x0000000902007986 */ /* 0x0001e8000c101904 */
[----:B------:R0:W-:Y:S01]  /*02d0*/  @!P1 STG.E desc[UR4][R2.64+0x4], R7 ;  /* 0x0000040702009986 */ /* 0x0001e2000c101904 */
[----:B------:R-:W-:Y:S05]  /*02e0*/  @P0 EXIT ;  /* 0x000000000000094d */ /* 0x000fea0003800000 */
[----:B------:R-:W-:Y:S01]  /*02f0*/  STG.E desc[UR4][R2.64+0xc], R5 ;  /* 0x00000c0502007986 */ /* 0x000fe2000c101904 */
[----:B------:R-:W-:Y:S05]  /*0300*/  EXIT ;  /* 0x000000000000794d */ /* 0x000fea0003800000 */
.L_x_0:
[----:B------:R-:W-:-:S00]  /*0310*/  BRA `(.L_x_0) ;  /* 0xfffffffc00fc7947 */ /* 0x000fc0000383ffff */
[----:B------:R-:W-:-:S00]  /*0320*/  NOP ;  /* 0x0000000000007918 */ /* 0x000fc00000000000 */
        /* <DEDUP_REMOVED lines=13> */
.L_x_9:


//--------------------- .text._Z17merge_pass_sharedPKfPfii --------------------------
	.section	.text._Z17merge_pass_sharedPKfPfii,"ax",@progbits
	.align	128
        .global         _Z17merge_pass_sharedPKfPfii
        .type           _Z17merge_pass_sharedPKfPfii,@function
        .size           _Z17merge_pass_sharedPKfPfii,(.L_x_10 - _Z17merge_pass_sharedPKfPfii)
        .other          _Z17merge_pass_sharedPKfPfii,@"STO_CUDA_ENTRY STV_DEFAULT"
_Z17merge_pass_sharedPKfPfii:
.text._Z17merge_pass_sharedPKfPfii:
[----:B------:R-:W-:Y:S08]  /*0000*/  LDC R1, c[0x0][0x37c] ;  /* 0x0000df00ff017b82 */ /* 0x000ff00000000800 */
[----:B------:R-:W0:Y:S08]  /*0010*/  S2UR UR4, SR_CTAID.X ;  /* 0x00000000000479c3 */ /* 0x000e300000002500 */
[----:B------:R-:W0:Y:S02]  /*0020*/  LDC.64 R2, c[0x0][0x390] ;  /* 0x0000e400ff027b82 */ /* 0x000e240000000a00 */
[----:B0-----:R-:W-:-:S04]  /*0030*/  IMAD R0, R3, UR4, RZ ;  /* 0x0000000403007c24 */ /* 0x001fc8000f8e02ff */
[----:B------:R-:W-:-:S05]  /*0040*/  IMAD.SHL.U32 R0, R0, 0x2, RZ ;  /* 0x0000000200007824 */ /* 0x000fca00078e00ff */
[----:B------:R-:W-:-:S13]  /*0050*/  ISETP.GE.AND P0, PT, R0, R2, PT ;  /* 0x000000020000720c */ /* 0x000fda0003f06270 */
[----:B------:R-:W-:Y:S05]  /*0060*/  @P0 EXIT ;  /* 0x000000000000094d */ /* 0x000fea0003800000 */
[----:B------:R-:W0:Y:S01]  /*0070*/  S2R R6, SR_TID.X ;  /* 0x0000000000067919 */ /* 0x000e220000002100 */
[----:B------:R-:W-:Y:S01]  /*0080*/  IMAD.IADD R9, R0, 0x1, R3 ;  /* 0x0000000100097824 */ /* 0x000fe200078e0203 */
[----:B------:R-:W1:Y:S01]  /*0090*/  LDCU.64 UR4, c[0x0][0x358] ;  /* 0x00006b00ff0477ac */ /* 0x000e620008000a00 */
[----:B------:R-:W-:Y:S03]  /*00a0*/  BSSY.RECONVERGENT B0, `(.L_x_1) ;  /* 0x0000013000007945 */ /* 0x000fe60003800200 */
[----:B------:R-:W-:-:S05]  /*00b0*/  VIADDMNMX R7, R9, R3, R2, PT ;  /* 0x0000000309077246 */ /* 0x000fca0003800102 */
[----:B------:R-:W-:-:S05]  /*00c0*/  IMAD.IADD R3, R7, 0x1, -R0 ;  /* 0x0000000107037824 */ /* 0x000fca00078e0a00 */
[----:B0-----:R-:W-:-:S13]  /*00d0*/  ISETP.GE.AND P0, PT, R6, R3, PT ;  /* 0x000000030600720c */ /* 0x001fda0003f06270 */
[----:B-1----:R-:W-:Y:S05]  /*00e0*/  @P0 BRA `(.L_x_2) ;  /* 0x0000000000380947 */ /* 0x002fea0003800000 */
[----:B------:R-:W0:Y:S01]  /*00f0*/  S2R R13, SR_CgaCtaId ;  /* 0x00000000000d7919 */ /* 0x000e220000008800 */
[----:B------:R-:W1:Y:S01]  /*0100*/  LDC R17, c[0x0][0x360] ;  /* 0x0000d800ff117b82 */ /* 0x000e620000000800 */
[----:B------:R-:W-:-:S07]  /*0110*/  MOV R8, 0x400 ;  /* 0x0000040000087802 */ /* 0x000fce0000000f00 */
[----:B------:R-:W2:Y:S01]  /*0120*/  LDC.64 R4, c[0x0][0x380] ;  /* 0x0000e000ff047b82 */ /* 0x000ea20000000a00 */
[----:B0-----:R-:W-:Y:S01]  /*0130*/  LEA R13, R13, R8, 0x18 ;  /* 0x000000080d0d7211 */ /* 0x001fe200078ec0ff */
[----:B------:R-:W-:-:S07]  /*0140*/  IMAD.MOV.U32 R8, RZ, RZ, R6 ;  /* 0x000000ffff087224 */ /* 0x000fce00078e0006 */
.L_x_3:
[----:B------:R-:W-:-:S04]  /*0150*/  IMAD.IADD R11, R0, 0x1, R8 ;  /* 0x00000001000b7824 */ /* 0x000fc800078e0208 */
[----:B0-2---:R-:W-:-:S06]  /*0160*/  IMAD.WIDE R10, R11, 0x4, R4 ;  /* 0x000000040b0a7825 */ /* 0x005fcc00078e0204 */
[----:B------:R-:W2:Y:S01]  /*0170*/  LDG.E.CONSTANT R10, desc[UR4][R10.64] ;  /* 0x000000040a0a7981 */ /* 0x000ea2000c1e9900 */
[----:B------:R-:W-:Y:S02]  /*0180*/  IMAD R15, R8, 0x4, R13 ;  /* 0x00000004080f7824 */ /* 0x000fe400078e020d */
[----:B-1----:R-:W-:-:S05]  /*0190*/  IMAD.IADD R8, R17, 0x1, R8 ;  /* 0x0000000111087824 */ /* 0x002fca00078e0208 */
[----:B------:R-:W-:Y:S01]  /*01a0*/  ISETP.GE.AND P0, PT, R8, R3, PT ;  /* 0x000000030800720c */ /* 0x000fe20003f06270 */
[----:B--2---:R0:W-:-:S12]  /*01b0*/  STS [R15], R10 ;  /* 0x0000000a0f007388 */ /* 0x0041d80000000800 */
[----:B------:R-:W-:Y:S05]  /*01c0*/  @!P0 BRA `(.L_x_3) ;  /* 0xfffffffc00e08947 */ /* 0x000fea000383ffff */
.L_x_2:
[----:B------:R-:W-:Y:S05]  /*01d0*/  BSYNC.RECONVERGENT B0 ;  /* 0x0000000000007941 */ /* 0x000fea0003800200 */
.L_x_1:
[----:B------:R-:W1:Y:S08]  /*01e0*/  LDC R13, c[0x0][0x360] ;  /* 0x0000d800ff0d7b82 */ /* 0x000e700000000800 */
[----:B------:R-:W-:Y:S01]  /*01f0*/  BAR.SYNC.DEFER_BLOCKING 0x0 ;  /* 0x0000000000007b1d */ /* 0x000fe20000010000 */
[----:B------:R-:W-:-:S05]  /*0200*/  VIMNMX R2, PT, PT, R9, R2, PT ;  /* 0x0000000209027248 */ /* 0x000fca0003fe0100 */
[----:B------:R-:W-:Y:S01]  /*0210*/  IMAD.IADD R7, R7, 0x1, -R2 ;  /* 0x0000000107077824 */ /* 0x000fe200078e0a02 */
[----:B-1----:R-:W1:Y:S01]  /*0220*/  I2F.U32.RP R8, R13 ;  /* 0x0000000d00087306 */ /* 0x002e620000209000 */
[----:B------:R-:W-:-:S07]  /*0230*/  ISETP.NE.U32.AND P2, PT, R13, RZ, PT ;  /* 0x000000ff0d00720c */ /* 0x000fce0003f45070 */
[----:B-1----:R-:W1:Y:S02]  /*0240*/  MUFU.RCP R8, R8 ;  /* 0x0000000800087308 */ /* 0x002e640000001000 */
[----:B-1----:R-:W-:-:S06]  /*0250*/  VIADD R5, R8, 0xffffffe ;  /* 0x0ffffffe08057836 */ /* 0x002fcc0000000000 */
[----:B------:R-:W1:Y:S02]  /*0260*/  F2I.FTZ.U32.TRUNC.NTZ R5, R5 ;  /* 0x0000000500057305 */ /* 0x000e64000021f000 */
[----:B-1----:R-:W-:-:S04]  /*0270*/  IMAD.MOV R4, RZ, RZ, -R5 ;  /* 0x000000ffff047224 */ /* 0x002fc800078e0a05 */
[----:B------:R-:W-:Y:S02]  /*0280*/  IMAD R11, R4, R13, RZ ;  /* 0x0000000d040b7224 */ /* 0x000fe400078e02ff */
[----:B------:R-:W-:-:S05]  /*0290*/  HFMA2 R4, -RZ, RZ, 0, 0 ;  /* 0x00000000ff047431 */ /* 0x000fca00000001ff */
[----:B------:R-:W-:Y:S01]  /*02a0*/  IMAD.HI.U32 R11, R5, R11, R4 ;  /* 0x0000000b050b7227 */ /* 0x000fe200078e0004 */
[----:B------:R-:W-:-:S05]  /*02b0*/  IADD3 R4, PT, PT, R13, -0x1, R3 ;  /* 0xffffffff0d047810 */ /* 0x000fca0007ffe003 */
[----:B------:R-:W-:-:S04]  /*02c0*/  IMAD.HI.U32 R11, R11, R4, RZ ;  /* 0x000000040b0b7227 */ /* 0x000fc800078e00ff */
[----:B0-----:R-:W-:-:S04]  /*02d0*/  IMAD.MOV R10, RZ, RZ, -R11 ;  /* 0x000000ffff0a7224 */ /* 0x001fc800078e0a0b */
[----:B------:R-:W-:-:S05]  /*02e0*/  IMAD R4, R13, R10, R4 ;  /* 0x0000000a0d047224 */ /* 0x000fca00078e0204 */
[----:B------:R-:W-:-:S13]  /*02f0*/  ISETP.GE.U32.AND P0, PT, R4, R13, PT ;  /* 0x0000000d0400720c */ /* 0x000fda0003f06070 */
[----:B------:R-:W-:Y:S02]  /*0300*/  @P0 IMAD.IADD R4, R4, 0x1, -R13 ;  /* 0x0000000104040824 */ /* 0x000fe400078e0a0d */
[----:B------:R-:W-:-:S03]  /*0310*/  @P0 VIADD R11, R11, 0x1 ;  /* 0x000000010b0b0836 */ /* 0x000fc60000000000 */
[----:B------:R-:W-:-:S13]  /*0320*/  ISETP.GE.U32.AND P1, PT, R4, R13, PT ;  /* 0x0000000d0400720c */ /* 0x000fda0003f26070 */
[----:B------:R-:W-:Y:S01]  /*0330*/  @P1 VIADD R11, R11, 0x1 ;  /* 0x000000010b0b1836 */ /* 0x000fe20000000000 */
[----:B------:R-:W-:-:S05]  /*0340*/  @!P2 LOP3.LUT R11, RZ, R13, RZ, 0x33, !PT ;  /* 0x0000000dff0ba212 */ /* 0x000fca00078e33ff */
[----:B------:R-:W-:-:S05]  /*0350*/  IMAD R4, R11, R6, RZ ;  /* 0x000000060b047224 */ /* 0x000fca00078e02ff */
[----:B------:R-:W-:-:S04]  /*0360*/  VIADDMNMX R3, R4, R11, R3, PT ;  /* 0x0000000b04037246 */ /* 0x000fc80003800103 */
[----:B------:R-:W-:-:S13]  /*0370*/  ISETP.GE.AND P0, PT, R4, R3, PT ;  /* 0x000000030400720c */ /* 0x000fda0003f06270 */
[----:B------:R-:W-:Y:S05]  /*0380*/  @P0 EXIT ;  /* 0x000000000000094d */ /* 0x000fea0003800000 */
[----:B------:R-:W-:-:S07]  /*0390*/  IMAD.IADD R2, R2, 0x1, -R0 ;  /* 0x0000000102027824 */ /* 0x000fce00078e0a00 */
.L_x_7:
[----:B0-----:R-:W-:Y:S01]  /*03a0*/  VIADDMNMX R9, R4, -R7, RZ, !PT ;  /* 0x8000000704097246 */ /* 0x001fe200078001ff */
[----:B------:R-:W-:Y:S01]  /*03b0*/  BSSY.RECONVERGENT B0, `(.L_x_4) ;  /* 0x0000023000007945 */ /* 0x000fe20003800200 */
[----:B------:R-:W-:-:S04]  /*03c0*/  VIMNMX R5, PT, PT, R2, R4, PT ;  /* 0x0000000402057248 */ /* 0x000fc80003fe0100 */
[----:B------:R-:W-:-:S13]  /*03d0*/  ISETP.GE.AND P0, PT, R9, R5, PT ;  /* 0x000000050900720c */ /* 0x000fda0003f06270 */
[----:B------:R-:W-:Y:S05]  /*03e0*/  @P0 BRA `(.L_x_5) ;  /* 0x00000000007c0947 */ /* 0x000fea0003800000 */
[----:B------:R-:W0:Y:S01]  /*03f0*/  S2R R11, SR_CgaCtaId ;  /* 0x00000000000b7919 */ /* 0x000e220000008800 */
[----:B------:R-:W-:-:S04]  /*0400*/  MOV R6, 0x400 ;  /* 0x0000040000067802 */ /* 0x000fc80000000f00 */
[----:B0-----:R-:W-:-:S07]  /*0410*/  LEA R15, R11, R6, 0x18 ;  /* 0x000000060b0f7211 */ /* 0x001fce00078ec0ff */
.L_x_6:
[----:B------:R-:W-:Y:S01]  /*0420*/  MOV R12, R9 ;  /* 0x00000009000c7202 */ /* 0x000fe20000000f00 */
[----:B------:R-:W-:Y:S02]  /*0430*/  IMAD.MOV.U32 R11, RZ, RZ, 0x7f800000 ;  /* 0x7f800000ff0b7424 */ /* 0x000fe400078e00ff */
[----:B------:R-:W-:Y:S02]  /*0440*/  IMAD.MOV.U32 R10, RZ, RZ, -0x800000 ;  /* 0xff800000ff0a7424 */ /* 0x000fe400078e00ff */
[----:B------:R-:W-:-:S05]  /*0450*/  IMAD.IADD R8, R5, 0x1, R12 ;  /* 0x0000000105087824 */ /* 0x000fca00078e020c */
[----:B------:R-:W-:Y:S02]  /*0460*/  SHF.R.U32.HI R6, RZ, 0x1, R8 ;  /* 0x00000001ff067819 */ /* 0x000fe40000011608 */
[----:B------:R-:W-:Y:S01]  /*0470*/  ISETP.GE.AND P0, PT, R8, 0x2, PT ;  /* 0x000000020800780c */ /* 0x000fe20003f06270 */
[----:B------:R-:W-:Y:S01]  /*0480*/  IMAD.MOV.U32 R8, RZ, RZ, -0x800000 ;  /* 0xff800000ff087424 */ /* 0x000fe200078e00ff */
[----:B------:R-:W-:Y:S01]  /*0490*/  ISETP.GE.AND P1, PT, R6, R2, PT ;  /* 0x000000020600720c */ /* 0x000fe20003f26270 */
[----:B------:R-:W-:Y:S02]  /*04a0*/  IMAD.IADD R9, R4, 0x1, -R6 ;  /* 0x0000000104097824 */ /* 0x000fe400078e0a06 */
[----:B------:R-:W-:-:S03]  /*04b0*/  IMAD R13, R6, 0x4, R15 ;  /* 0x00000004060d7824 */ /* 0x000fc600078e020f */
[C---:B------:R-:W-:Y:S02]  /*04c0*/  ISETP.GE.AND P3, PT, R9.reuse, R7, PT ;  /* 0x000000070900720c */ /* 0x040fe40003f66270 */
[----:B------:R-:W-:Y:S01]  /*04d0*/  ISETP.GE.AND P2, PT, R9, 0x1, PT ;  /* 0x000000010900780c */ /* 0x000fe20003f46270 */
[----:B------:R-:W-:Y:S02]  /*04e0*/  IMAD.IADD R9, R2, 0x1, R9 ;  /* 0x0000000102097824 */ /* 0x000fe400078e0209 */
[----:B------:R-:W-:Y:S03]  /*04f0*/  @P0 LDS R8, [R13+-0x4] ;  /* 0xfffffc000d080984 */ /* 0x000fe60000000800 */
[----:B------:R-:W-:Y:S01]  /*0500*/  LEA R14, R9, R15, 0x2 ;  /* 0x0000000f090e7211 */ /* 0x000fe200078e10ff */
[----:B------:R-:W-:-:S04]  /*0510*/  IMAD.MOV.U32 R9, RZ, RZ, 0x7f800000 ;  /* 0x7f800000ff097424 */ /* 0x000fc800078e00ff */
[----:B------:R-:W0:Y:S04]  /*0520*/  @!P3 LDS R11, [R14] ;  /* 0x000000000e0bb984 */ /* 0x000e280000000800 */
[----:B------:R-:W-:Y:S04]  /*0530*/  @!P1 LDS R9, [R13] ;  /* 0x000000000d099984 */ /* 0x000fe80000000800 */
[----:B------:R-:W1:Y:S01]  /*0540*/  @P2 LDS R10, [R14+-0x4] ;  /* 0xfffffc000e0a2984 */ /* 0x000e620000000800 */
[----:B0-----:R-:W-:Y:S02]  /*0550*/  FSETP.GT.AND P1, PT, R8, R11, PT ;  /* 0x0000000b0800720b */ /* 0x001fe40003f24000 */
[----:B-1----:R-:W-:-:S04]  /*0560*/  FSETP.GTU.AND P0, PT, R10, R9, PT ;  /* 0x000000090a00720b */ /* 0x002fc80003f0c000 */
[----:B------:R-:W-:-:S07]  /*0570*/  FSETP.LE.AND P0, PT, R8, R11, !P0 ;  /* 0x0000000b0800720b */ /* 0x000fce0004703000 */
[----:B------:R-:W-:-:S05]  /*0580*/  @!P1 VIADD R12, R6, 0x1 ;  /* 0x00000001060c9836 */ /* 0x000fca0000000000 */
[C---:B------:R-:W-:Y:S02]  /*0590*/  SEL R9, R6.reuse, R12, P0 ;  /* 0x0000000c06097207 */ /* 0x040fe40000000000 */
[----:B------:R-:W-:-:S04]  /*05a0*/  @!P1 SEL R6, R6, R5, P0 ;  /* 0x0000000506069207 */ /* 0x000fc80000000000 */
[----:B------:R-:W-:Y:S01]  /*05b0*/  ISETP.GE.AND P0, PT, R9, R6, PT ;  /* 0x000000060900720c */ /* 0x000fe20003f06270 */
[----:B------:R-:W-:-:S12]  /*05c0*/  IMAD.MOV.U32 R5, RZ, RZ, R6 ;  /* 0x000000ffff057224 */ /* 0x000fd800078e0006 */
[----:B------:R-:W-:Y:S05]  /*05d0*/  @!P0 BRA `(.L_x_6) ;  /* 0xfffffffc00908947 */ /* 0x000fea000383ffff */
.L_x_5:
[----:B------:R-:W-:Y:S05]  /*05e0*/  BSYNC.RECONVERGENT B0 ;  /* 0x0000000000007941 */ /* 0x000fea0003800200 */
.L_x_4:
[----:B------:R-:W-:Y:S01]  /*05f0*/  IMAD.IADD R8, R4, 0x1, -R9 ;  /* 0x0000000104087824 */ /* 0x000fe200078e0a09 */
[----:B------:R-:W-:Y:S01]  /*0600*/  ISETP.GE.AND P0, PT, R9, R2, PT ;  /* 0x000000020900720c */ /* 0x000fe20003f06270 */
[----:B------:R-:W-:Y:S02]  /*0610*/  IMAD.IADD R13, R0, 0x1, R4 ;  /* 0x00000001000d7824 */ /* 0x000fe400078e0204 */
[----:B------:R-:W-:Y:S01]  /*0620*/  VIADD R4, R4, 0x1 ;  /* 0x0000000104047836 */ /* 0x000fe20000000000 */
[----:B------:R-:W-:-:S09]  /*0630*/  ISETP.GE.AND P1, PT, R8, R7, PT ;  /* 0x000000070800720c */ /* 0x000fd20003f26270 */
[----:B------:R-:W0:Y:S01]  /*0640*/  @!P0 S2R R6, SR_CgaCtaId ;  /* 0x0000000000068919 */ /* 0x000e220000008800 */
[----:B------:R-:W-:-:S03]  /*0650*/  @!P0 MOV R5, 0x400 ;  /* 0x0000040000058802 */ /* 0x000fc60000000f00 */
[----:B------:R-:W1:Y:S01]  /*0660*/  @!P1 S2R R11, SR_CgaCtaId ;  /* 0x00000000000b9919 */ /* 0x000e620000008800 */
[----:B------:R-:W-:Y:S01]  /*0670*/  @!P1 MOV R10, 0x400 ;  /* 0x00000400000a9802 */ /* 0x000fe20000000f00 */
[----:B------:R-:W-:Y:S01]  /*0680*/  @!P1 IMAD.IADD R8, R2, 0x1, R8 ;  /* 0x0000000102089824 */ /* 0x000fe200078e0208 */
[----:B0-----:R-:W-:Y:S01]  /*0690*/  @!P0 LEA R6, R6, R5, 0x18 ;  /* 0x0000000506068211 */ /* 0x001fe200078ec0ff */
[----:B------:R-:W-:Y:S01]  /*06a0*/  IMAD.MOV.U32 R5, RZ, RZ, 0x7f800000 ;  /* 0x7f800000ff057424 */ /* 0x000fe200078e00ff */
[----:B-1----:R-:W-:Y:S01]  /*06b0*/  @!P1 LEA R11, R11, R10, 0x18 ;  /* 0x0000000a0b0b9211 */ /* 0x002fe200078ec0ff */
[----:B------:R-:W-:Y:S01]  /*06c0*/  IMAD.MOV.U32 R10, RZ, RZ, 0x7f800000 ;  /* 0x7f800000ff0a7424 */ /* 0x000fe200078e00ff */
[----:B------:R-:W-:-:S03]  /*06d0*/  @!P0 LEA R6, R9, R6, 0x2 ;  /* 0x0000000609068211 */ /* 0x000fc600078e10ff */
[----:B------:R-:W-:Y:S02]  /*06e0*/  @!P1 IMAD R11, R8, 0x4, R11 ;  /* 0x00000004080b9824 */ /* 0x000fe400078e020b */
[----:B------:R-:W-:Y:S01]  /*06f0*/  @!P0 LDS R5, [R6] ;  /* 0x0000000006058984 */ /* 0x000fe20000000800 */
[----:B------:R-:W0:Y:S01]  /*0700*/  LDC.64 R8, c[0x0][0x388] ;  /* 0x0000e200ff087b82 */ /* 0x000e220000000a00 */
[----:B------:R-:W-:Y:S02]  /*0710*/  ISETP.NE.AND P0, PT, R4, R3, PT ;  /* 0x000000030400720c */ /* 0x000fe40003f05270 */
[----:B------:R-:W1:Y:S01]  /*0720*/  @!P1 LDS R10, [R11] ;  /* 0x000000000b0a9984 */ /* 0x000e620000000800 */
[----:B0-----:R-:W-:Y:S01]  /*0730*/  IMAD.WIDE R8, R13, 0x4, R8 ;  /* 0x000000040d087825 */ /* 0x001fe200078e0208 */
[----:B-1----:R-:W-:-:S05]  /*0740*/  FMNMX R5, R10, R5, PT ;  /* 0x000000050a057209 */ /* 0x002fca0003800000 */
[----:B------:R0:W-:Y:S04]  /*0750*/  STG.E desc[UR4][R8.64], R5 ;  /* 0x0000000508007986 */ /* 0x0001e8000c101904 */
[----:B------:R-:W-:Y:S05]  /*0760*/  @P0 BRA `(.L_x_7) ;  /* 0xfffffffc000c0947 */ /* 0x000fea000383ffff */
[----:B------:R-:W-:Y:S05]  /*0770*/  EXIT ;  /* 0x000000000000794d */ /* 0x000fea0003800000 */
.L_x_8:
        /* <DEDUP_REMOVED lines=16> */
.L_x_10:


//--------------------- .nv.shared._Z17sort_chunks_localILi4EEvPfi --------------------------
	.section	.nv.shared._Z17sort_chunks_localILi4EEvPfi,"aw",@nobits
	.sectionflags	@""
	.align	16
	.zero		1024


//--------------------- .nv.shared.reserved.0     --------------------------
	.section	.nv.shared.reserved.0,"aw",@nobits
	.weak		__nv_reservedSMEM_offset_0_alias
	.size		__nv_reservedSMEM_offset_0_alias, 0, 64
	.other		__nv_reservedSMEM_offset_0_alias,@"STO_CUDA_RESERVED_SHARED STV_DEFAULT"
__nv_reservedSMEM_offset_0_alias:
	.zero		0
	.zero		64


//--------------------- .nv.shared._Z17merge_pass_sharedPKfPfii --------------------------
	.section	.nv.shared._Z17merge_pass_sharedPKfPfii,"aw",@nobits
	.sectionflags	@""
	.align	16
	.zero		1024


//--------------------- .nv.constant0._Z17sort_chunks_localILi4EEvPfi --------------------------
	.section	.nv.constant0._Z17sort_chunks_localILi4EEvPfi,"a",@progbits
	.sectionflags	@""
	.align	4
.nv.constant0._Z17sort_chunks_localILi4EEvPfi:
	.zero		908


//--------------------- .nv.constant0._Z17merge_pass_sharedPKfPfii --------------------------
	.section	.nv.constant0._Z17merge_pass_sharedPKfPfii,"a",@progbits
	.sectionflags	@""
	.align	4
.nv.constant0._Z17merge_pass_sharedPKfPfii:
	.zero		920


//--------------------- SYMBOLS --------------------------

	.type		.nv.reservedSmem.offset0,@object
	.size		.nv.reservedSmem.offset0,0x4
	.type		.nv.reservedSmem.cap,@object
	.size		.nv.reservedSmem.cap,0x4
